	.headerflags	@"EF_CUDA_TEXMODE_UNIFIED EF_CUDA_64BIT_ADDRESS EF_CUDA_ACCELERATORS EF_CUDA_SM90 EF_CUDA_VIRTUAL_SM(EF_CUDA_SM90)"
	.elftype	@"ET_EXEC"


//--------------------- .nv.info                  --------------------------
	.section	.nv.info,"",@"SHT_CUDA_INFO"
	.align	4


	//----- nvinfo : EIATTR_REGCOUNT
	.align		4
        /*0000*/ 	.byte	0x04, 0x2f
        /*0002*/ 	.short	(.L_1 - .L_0)
	.align		4
.L_0:
        /*0004*/ 	.word	index@(triton_poi_fused_cat_23)
        /*0008*/ 	.word	0x00000018


	//----- nvinfo : EIATTR_MIN_STACK_SIZE
	.align		4
.L_1:
        /*000c*/ 	.byte	0x04, 0x12
        /*000e*/ 	.short	(.L_3 - .L_2)
	.align		4
.L_2:
        /*0010*/ 	.word	index@(triton_poi_fused_cat_23)
        /*0014*/ 	.word	0x00000000


	//----- nvinfo : EIATTR_FRAME_SIZE
	.align		4
.L_3:
        /*0018*/ 	.byte	0x04, 0x11
        /*001a*/ 	.short	(.L_5 - .L_4)
	.align		4
.L_4:
        /*001c*/ 	.word	index@(triton_poi_fused_cat_23)
        /*0020*/ 	.word	0x00000000


	//----- nvinfo : EIATTR_MIN_STACK_SIZE
	.align		4
.L_5:
        /*0024*/ 	.byte	0x04, 0x12
        /*0026*/ 	.short	(.L_7 - .L_6)
	.align		4
.L_6:
        /*0028*/ 	.word	index@(triton_poi_fused_cat_23)
        /*002c*/ 	.word	0x00000000
.L_7:


//--------------------- .nv.info.triton_poi_fused_cat_23 --------------------------
	.section	.nv.info.triton_poi_fused_cat_23,"",@"SHT_CUDA_INFO"
	.sectionflags	@""
	.align	4


	//----- nvinfo : EIATTR_CUDA_API_VERSION
	.align		4
        /*0000*/ 	.byte	0x04, 0x37
        /*0002*/ 	.short	(.L_9 - .L_8)
.L_8:
        /*0004*/ 	.word	0x0000007c


	//----- nvinfo : EIATTR_KPARAM_INFO
	.align		4
.L_9:
        /*0008*/ 	.byte	0x04, 0x17
        /*000a*/ 	.short	(.L_11 - .L_10)
.L_10:
        /*000c*/ 	.word	0x00000000
        /*0010*/ 	.short	0x0006
        /*0012*/ 	.short	0x0030
        /*0014*/ 	.byte	0x00, 0xf0, 0x11, 0x00


	//----- nvinfo : EIATTR_KPARAM_INFO
	.align		4
.L_11:
        /*0018*/ 	.byte	0x04, 0x17
        /*001a*/ 	.short	(.L_13 - .L_12)
.L_12:
        /*001c*/ 	.word	0x00000000
        /*0020*/ 	.short	0x0005
        /*0022*/ 	.short	0x0028
        /*0024*/ 	.byte	0x00, 0xf4, 0x21, 0x00


	//----- nvinfo : EIATTR_KPARAM_INFO
	.align		4
.L_13:
        /*0028*/ 	.byte	0x04, 0x17
        /*002a*/ 	.short	(.L_15 - .L_14)
.L_14:
        /*002c*/ 	.word	0x00000000
        /*0030*/ 	.short	0x0004
        /*0032*/ 	.short	0x0020
        /*0034*/ 	.byte	0x00, 0xf4, 0x21, 0x00


	//----- nvinfo : EIATTR_KPARAM_INFO
	.align		4
.L_15:
        /*0038*/ 	.byte	0x04, 0x17
        /*003a*/ 	.short	(.L_17 - .L_16)
.L_16:
        /*003c*/ 	.word	0x00000000
        /*0040*/ 	.short	0x0003
        /*0042*/ 	.short	0x0018
        /*0044*/ 	.byte	0x00, 0xf4, 0x21, 0x00


	//----- nvinfo : EIATTR_KPARAM_INFO
	.align		4
.L_17:
        /*0048*/ 	.byte	0x04, 0x17
        /*004a*/ 	.short	(.L_19 - .L_18)
.L_18:
        /*004c*/ 	.word	0x00000000
        /*0050*/ 	.short	0x0002
        /*0052*/ 	.short	0x0010
        /*0054*/ 	.byte	0x00, 0xf4, 0x21, 0x00


	//----- nvinfo : EIATTR_KPARAM_INFO
	.align		4
.L_19:
        /*0058*/ 	.byte	0x04, 0x17
        /*005a*/ 	.short	(.L_21 - .L_20)
.L_20:
        /*005c*/ 	.word	0x00000000
        /*0060*/ 	.short	0x0001
        /*0062*/ 	.short	0x0008
        /*0064*/ 	.byte	0x00, 0xf4, 0x21, 0x00


	//----- nvinfo : EIATTR_KPARAM_INFO
	.align		4
.L_21:
        /*0068*/ 	.byte	0x04, 0x17
        /*006a*/ 	.short	(.L_23 - .L_22)
.L_22:
        /*006c*/ 	.word	0x00000000
        /*0070*/ 	.short	0x0000
        /*0072*/ 	.short	0x0000
        /*0074*/ 	.byte	0x00, 0xf4, 0x21, 0x00


	//----- nvinfo : EIATTR_SPARSE_MMA_MASK
	.align		4
.L_23:
        /*0078*/ 	.byte	0x03, 0x50
        /*007a*/ 	.short	0x0000


	//----- nvinfo : EIATTR_MAXREG_COUNT
	.align		4
        /*007c*/ 	.byte	0x03, 0x1b
        /*007e*/ 	.short	0x00ff


	//----- nvinfo : EIATTR_EXIT_INSTR_OFFSETS
	.align		4
        /*0080*/ 	.byte	0x04, 0x1c
        /*0082*/ 	.short	(.L_25 - .L_24)


	//   ....[0]....
.L_24:
        /*0084*/ 	.word	0x000004c0


	//----- nvinfo : EIATTR_REQNTID
	.align		4
.L_25:
        /*0088*/ 	.byte	0x04, 0x10
        /*008a*/ 	.short	(.L_27 - .L_26)
.L_26:
        /*008c*/ 	.word	0x00000100
        /*0090*/ 	.word	0x00000001
        /*0094*/ 	.word	0x00000001


	//----- nvinfo : EIATTR_CBANK_PARAM_SIZE
	.align		4
.L_27:
        /*0098*/ 	.byte	0x03, 0x19
        /*009a*/ 	.short	0x0034


	//----- nvinfo : EIATTR_PARAM_CBANK
	.align		4
        /*009c*/ 	.byte	0x04, 0x0a
        /*009e*/ 	.short	(.L_29 - .L_28)
	.align		4
.L_28:
        /*00a0*/ 	.word	index@(.nv.constant0.triton_poi_fused_cat_23)
        /*00a4*/ 	.short	0x0210
        /*00a6*/ 	.short	0x0034


	//----- nvinfo : EIATTR_SW_WAR
	.align		4
.L_29:
        /*00a8*/ 	.byte	0x04, 0x36
        /*00aa*/ 	.short	(.L_31 - .L_30)
.L_30:
        /*00ac*/ 	.word	0x00000008
.L_31:


//--------------------- .nv.callgraph             --------------------------
	.section	.nv.callgraph,"",@"SHT_CUDA_CALLGRAPH"
	.align	4
	.sectionentsize	8
	.align		4
        /*0000*/ 	.word	0x00000000
	.align		4
        /*0004*/ 	.word	0xffffffff
	.align		4
        /*0008*/ 	.word	0x00000000
	.align		4
        /*000c*/ 	.word	0xfffffffe
	.align		4
        /*0010*/ 	.word	0x00000000
	.align		4
        /*0014*/ 	.word	0xfffffffd
	.align		4
        /*0018*/ 	.word	0x00000000
	.align		4
        /*001c*/ 	.word	0xfffffffc


//--------------------- .text.triton_poi_fused_cat_23 --------------------------
	.section	.text.triton_poi_fused_cat_23,"ax",@progbits
	.align	128
        .global         triton_poi_fused_cat_23
        .type           triton_poi_fused_cat_23,@function
        .size           triton_poi_fused_cat_23,(.L_x_1 - triton_poi_fused_cat_23)
        .other          triton_poi_fused_cat_23,@"STO_CUDA_ENTRY STV_DEFAULT"
triton_poi_fused_cat_23:
.text.triton_poi_fused_cat_23:
[----:B------:R-:W-:Y:S01]  /*0000*/  LDC R1, c[0x0][0x28] ;  /* 0x00000a00ff017b82 */ /* 0x000fe20000000800 */
[----:B------:R-:W1:Y:S07]  /*0010*/  S2R R0, SR_TID.X ;  /* 0x0000000000007919 */ /* 0x000e6e0000002100 */
[----:B------:R-:W2:Y:S01]  /*0020*/  LDC.64 R6, c[0x0][0x210] ;  /* 0x00008400ff067b82 */ /* 0x000ea20000000a00 */
[----:B------:R-:W-:Y:S01]  /*0030*/  ULDC.64 UR6, c[0x0][0x220] ;  /* 0x0000880000067ab9 */ /* 0x000fe20000000a00 */
[----:B------:R-:W-:Y:S01]  /*0040*/  ULDC.64 UR8, c[0x0][0x228] ;  /* 0x00008a0000087ab9 */ /* 0x000fe20000000a00 */
[----:B------:R-:W3:Y:S01]  /*0050*/  S2R R3, SR_CTAID.X ;  /* 0x0000000000037919 */ /* 0x000ee20000002500 */
[----:B------:R-:W-:Y:S01]  /*0060*/  ULDC.64 UR4, c[0x0][0x208] ;  /* 0x0000820000047ab9 */ /* 0x000fe20000000a00 */
[----:B-1----:R-:W-:-:S05]  /*0070*/  IMAD.SHL.U32 R0, R0, 0x2, RZ ;  /* 0x0000000200007824 */ /* 0x002fca00078e00ff */
[----:B------:R-:W-:-:S05]  /*0080*/  LOP3.LUT R0, R0, 0x1fe, RZ, 0xc0, !PT ;  /* 0x000001fe00007812 */ /* 0x000fca00078ec0ff */
[----:B---3--:R-:W-:Y:S02]  /*0090*/  IMAD R0, R3, 0x200, R0 ;  /* 0x0000020003007824 */ /* 0x008fe400078e0200 */
[----:B------:R-:W1:Y:S03]  /*00a0*/  LDC.64 R2, c[0x0][0x218] ;  /* 0x00008600ff027b82 */ /* 0x000e660000000a00 */
[----:B------:R-:W-:-:S04]  /*00b0*/  SHF.R.S32.HI R5, RZ, 0x1f, R0 ;  /* 0x0000001fff057819 */ /* 0x000fc80000011400 */
[CC--:B------:R-:W-:Y:S02]  /*00c0*/  LEA.HI R4, R5.reuse, R0.reuse, RZ, 0xa ;  /* 0x0000000005047211 */ /* 0x0c0fe400078f50ff */
[----:B------:R-:W-:Y:S02]  /*00d0*/  LEA.HI R10, R5, R0, RZ, 0x11 ;  /* 0x00000000050a7211 */ /* 0x000fe400078f88ff */
[----:B------:R-:W-:Y:S02]  /*00e0*/  SHF.R.S32.HI R8, RZ, 0xa, R4 ;  /* 0x0000000aff087819 */ /* 0x000fe40000011404 */
[----:B------:R-:W-:Y:S02]  /*00f0*/  LOP3.LUT R11, R4, 0xfffffc00, RZ, 0xc0, !PT ;  /* 0xfffffc00040b7812 */ /* 0x000fe400078ec0ff */
[----:B------:R-:W-:Y:S02]  /*0100*/  LEA.HI R9, R8, R8, RZ, 0x7 ;  /* 0x0000000808097211 */ /* 0x000fe400078f38ff */
[----:B------:R-:W-:Y:S01]  /*0110*/  SHF.R.S32.HI R4, RZ, 0x11, R10 ;  /* 0x00000011ff047819 */ /* 0x000fe2000001140a */
[----:B------:R-:W-:Y:S01]  /*0120*/  IMAD.IADD R11, R0, 0x1, -R11 ;  /* 0x00000001000b7824 */ /* 0x000fe200078e0a0b */
[----:B------:R-:W-:-:S02]  /*0130*/  LOP3.LUT R5, R9, 0xffffff80, RZ, 0xc0, !PT ;  /* 0xffffff8009057812 */ /* 0x000fc400078ec0ff */
[----:B------:R-:W-:Y:S01]  /*0140*/  LOP3.LUT R9, R10, 0xfffe0000, RZ, 0xc0, !PT ;  /* 0xfffe00000a097812 */ /* 0x000fe200078ec0ff */
[----:B------:R-:W-:Y:S02]  /*0150*/  IMAD R11, R4, 0x8000, R11 ;  /* 0x00008000040b7824 */ /* 0x000fe400078e020b */
[----:B------:R-:W-:Y:S02]  /*0160*/  IMAD.IADD R5, R8, 0x1, -R5 ;  /* 0x0000000108057824 */ /* 0x000fe400078e0a05 */
[----:B------:R-:W-:Y:S01]  /*0170*/  IMAD.IADD R9, R0, 0x1, -R9 ;  /* 0x0000000100097824 */ /* 0x000fe200078e0a09 */
[----:B------:R-:W-:Y:S01]  /*0180*/  SHF.R.S32.HI R13, RZ, 0x1f, R11 ;  /* 0x0000001fff0d7819 */ /* 0x000fe2000001140b */
[C---:B------:R-:W-:Y:S01]  /*0190*/  IMAD.SHL.U32 R8, R5.reuse, 0x400, RZ ;  /* 0x0000040005087824 */ /* 0x040fe200078e00ff */
[C---:B------:R-:W-:Y:S01]  /*01a0*/  LOP3.LUT R10, R5.reuse, 0xffffffe0, RZ, 0xc0, !PT ;  /* 0xffffffe0050a7812 */ /* 0x040fe200078ec0ff */
[----:B------:R-:W-:Y:S02]  /*01b0*/  IMAD R9, R4, 0x8000, R9 ;  /* 0x0000800004097824 */ /* 0x000fe400078e0209 */
[----:B-1----:R-:W-:Y:S01]  /*01c0*/  IMAD.WIDE R14, R5, 0x4, R2 ;  /* 0x00000004050e7825 */ /* 0x002fe200078e0202 */
[----:B------:R-:W-:-:S02]  /*01d0*/  IADD3 R20, P2, R8, R11, RZ ;  /* 0x0000000b08147210 */ /* 0x000fc40007f5e0ff */
[----:B------:R-:W-:Y:S02]  /*01e0*/  CS2R R2, SRZ ;  /* 0x0000000000027805 */ /* 0x000fe4000001ff00 */
[----:B------:R-:W-:Y:S01]  /*01f0*/  ISETP.NE.AND P0, PT, R10, 0x20, PT ;  /* 0x000000200a00780c */ /* 0x000fe20003f05270 */
[----:B------:R-:W-:Y:S01]  /*0200*/  IMAD.MOV.U32 R4, RZ, RZ, RZ ;  /* 0x000000ffff047224 */ /* 0x000fe200078e00ff */
[----:B------:R-:W-:Y:S01]  /*0210*/  LEA.HI.X.SX32 R11, R8, R13, 0x1, P2 ;  /* 0x0000000d080b7211 */ /* 0x000fe200010f0eff */
[----:B--2---:R-:W-:Y:S01]  /*0220*/  IMAD.WIDE R12, R9, 0x4, R6 ;  /* 0x00000004090c7825 */ /* 0x004fe200078e0206 */
[----:B------:R-:W-:Y:S02]  /*0230*/  ISETP.GE.AND P2, PT, R5, 0x20, PT ;  /* 0x000000200500780c */ /* 0x000fe40003f46270 */
[C---:B------:R-:W-:Y:S01]  /*0240*/  SHF.L.U64.HI R11, R20.reuse, 0x2, R11 ;  /* 0x00000002140b7819 */ /* 0x040fe2000001020b */
[----:B------:R-:W-:Y:S01]  /*0250*/  IMAD.SHL.U32 R20, R20, 0x4, RZ ;  /* 0x0000000414147824 */ /* 0x000fe200078e00ff */
[----:B------:R-:W-:Y:S01]  /*0260*/  ISETP.NE.AND P1, PT, R10, 0x40, PT ;  /* 0x000000400a00780c */ /* 0x000fe20003f25270 */
[----:B------:R-:W-:-:S03]  /*0270*/  IMAD.MOV.U32 R10, RZ, RZ, RZ ;  /* 0x000000ffff0a7224 */ /* 0x000fc600078e00ff */
[----:B------:R-:W-:Y:S02]  /*0280*/  IADD3 R16, P3, R20, UR6, RZ ;  /* 0x0000000614107c10 */ /* 0x000fe4000ff7e0ff */
[----:B------:R-:W-:Y:S02]  /*0290*/  IADD3 R18, P4, R20, UR8, RZ ;  /* 0x0000000814127c10 */ /* 0x000fe4000ff9e0ff */
[----:B------:R-:W-:Y:S01]  /*02a0*/  IADD3.X R17, R11, UR7, RZ, P3, !PT ;  /* 0x000000070b117c10 */ /* 0x000fe20009ffe4ff */
[----:B------:R-:W2:Y:S01]  /*02b0*/  @!P2 LDG.E.EL R4, desc[UR4][R14.64] ;  /* 0x000000040e04a981 */ /* 0x000ea2000c2e1900 */
[----:B------:R-:W-:Y:S01]  /*02c0*/  ISETP.GT.AND P3, PT, R5, 0x5f, PT ;  /* 0x0000005f0500780c */ /* 0x000fe20003f64270 */
[----:B------:R-:W-:Y:S01]  /*02d0*/  ULDC.64 UR6, c[0x0][0x230] ;  /* 0x00008c0000067ab9 */ /* 0x000fe20000000a00 */
[----:B------:R-:W-:Y:S01]  /*02e0*/  CS2R R6, SRZ ;  /* 0x0000000000067805 */ /* 0x000fe2000001ff00 */
[----:B------:R1:W3:Y:S01]  /*02f0*/  @!P2 LDG.E.EL R10, desc[UR4][R14.64] ;  /* 0x000000040e0aa981 */ /* 0x0002e2000c2e1900 */
[----:B------:R-:W-:-:S03]  /*0300*/  IADD3.X R19, R11, UR9, RZ, P4, !PT ;  /* 0x000000090b137c10 */ /* 0x000fc6000a7fe4ff */
[----:B------:R4:W5:Y:S01]  /*0310*/  @!P2 LDG.E.64 R2, desc[UR4][R12.64] ;  /* 0x000000040c02a981 */ /* 0x000962000c1e1b00 */
[----:B------:R-:W-:Y:S02]  /*0320*/  IADD3 R20, P4, R20, UR6, RZ ;  /* 0x0000000614147c10 */ /* 0x000fe4000ff9e0ff */
[----:B------:R-:W-:Y:S01]  /*0330*/  CS2R R8, SRZ ;  /* 0x0000000000087805 */ /* 0x000fe2000001ff00 */
[----:B------:R-:W5:Y:S01]  /*0340*/  @!P0 LDG.E.64 R6, desc[UR4][R16.64+-0x20000] ;  /* 0xfe00000410068981 */ /* 0x000f62000c1e1b00 */
[----:B------:R-:W-:Y:S01]  /*0350*/  IADD3.X R21, R11, UR7, RZ, P4, !PT ;  /* 0x000000070b157c10 */ /* 0x000fe2000a7fe4ff */
[----:B-1----:R-:W1:Y:S03]  /*0360*/  LDC.64 R14, c[0x0][0x238] ;  /* 0x00008e00ff0e7b82 */ /* 0x002e660000000a00 */
[----:B------:R-:W5:Y:S01]  /*0370*/  @!P1 LDG.E.64 R8, desc[UR4][R18.64+-0x40000] ;  /* 0xfc00000412089981 */ /* 0x000f62000c1e1b00 */
[----:B----4-:R-:W-:-:S06]  /*0380*/  CS2R R12, SRZ ;  /* 0x00000000000c7805 */ /* 0x010fcc000001ff00 */
[----:B------:R-:W4:Y:S01]  /*0390*/  @P3 LDG.E.64 R12, desc[UR4][R20.64+-0x60000] ;  /* 0xfa000004140c3981 */ /* 0x000f22000c1e1b00 */
[C---:B------:R-:W-:Y:S02]  /*03a0*/  ISETP.GE.AND P5, PT, R5.reuse, 0x40, PT ;  /* 0x000000400500780c */ /* 0x040fe40003fa6270 */
[----:B------:R-:W-:Y:S01]  /*03b0*/  ISETP.GE.AND P4, PT, R5, 0x60, PT ;  /* 0x000000600500780c */ /* 0x000fe20003f86270 */
[----:B-1----:R-:W-:Y:S01]  /*03c0*/  IMAD.WIDE R14, R0, 0x4, R14 ;  /* 0x00000004000e7825 */ /* 0x002fe200078e020e */
[----:B--2---:R-:W-:Y:S02]  /*03d0*/  SEL R11, R4, RZ, !P2 ;  /* 0x000000ff040b7207 */ /* 0x004fe40005000000 */
[----:B---3--:R-:W-:Y:S02]  /*03e0*/  SEL R10, R10, RZ, !P2 ;  /* 0x000000ff0a0a7207 */ /* 0x008fe40005000000 */
[----:B-----5:R-:W-:Y:S02]  /*03f0*/  SEL R2, R2, RZ, !P2 ;  /* 0x000000ff02027207 */ /* 0x020fe40005000000 */
[----:B------:R-:W-:-:S02]  /*0400*/  SEL R3, R3, RZ, !P2 ;  /* 0x000000ff03037207 */ /* 0x000fc40005000000 */
[----:B------:R-:W-:Y:S01]  /*0410*/  SEL R5, R6, RZ, !P0 ;  /* 0x000000ff06057207 */ /* 0x000fe20004000000 */
[----:B------:R-:W-:Y:S01]  /*0420*/  FADD R2, R2, R11 ;  /* 0x0000000b02027221 */ /* 0x000fe20000000000 */
[----:B------:R-:W-:Y:S01]  /*0430*/  SEL R4, R7, RZ, !P0 ;  /* 0x000000ff07047207 */ /* 0x000fe20004000000 */
[----:B------:R-:W-:Y:S01]  /*0440*/  FADD R3, R3, R10 ;  /* 0x0000000a03037221 */ /* 0x000fe20000000000 */
[----:B------:R-:W-:Y:S02]  /*0450*/  SEL R8, R8, RZ, !P1 ;  /* 0x000000ff08087207 */ /* 0x000fe40004800000 */
[----:B------:R-:W-:Y:S02]  /*0460*/  SEL R9, R9, RZ, !P1 ;  /* 0x000000ff09097207 */ /* 0x000fe40004800000 */
[----:B------:R-:W-:Y:S02]  /*0470*/  @!P5 SEL R8, R2, R5, !P2 ;  /* 0x000000050208d207 */ /* 0x000fe40005000000 */
[----:B------:R-:W-:-:S02]  /*0480*/  @!P5 SEL R9, R3, R4, !P2 ;  /* 0x000000040309d207 */ /* 0x000fc40005000000 */
[----:B----4-:R-:W-:Y:S02]  /*0490*/  @P4 SEL R8, R12, RZ, P3 ;  /* 0x000000ff0c084207 */ /* 0x010fe40001800000 */
[----:B------:R-:W-:-:S05]  /*04a0*/  @P4 SEL R9, R13, RZ, P3 ;  /* 0x000000ff0d094207 */ /* 0x000fca0001800000 */
[----:B------:R-:W-:Y:S01]  /*04b0*/  STG.E.64 desc[UR4][R14.64], R8 ;  /* 0x000000080e007986 */ /* 0x000fe2000c101b04 */
[----:B------:R-:W-:Y:S05]  /*04c0*/  EXIT ;  /* 0x000000000000794d */ /* 0x000fea0003800000 */
.L_x_0:
[----:B------:R-:W-:-:S00]  /*04d0*/  BRA `(.L_x_0) ;  /* 0xfffffffc00fc7947 */ /* 0x000fc0000383ffff */
[----:B------:R-:W-:-:S00]  /*04e0*/  NOP ;  /* 0x0000000000007918 */ /* 0x000fc00000000000 */
        /* <DEDUP_REMOVED lines=9> */
.L_x_1:


//--------------------- .nv.constant0.triton_poi_fused_cat_23 --------------------------
	.section	.nv.constant0.triton_poi_fused_cat_23,"a",@progbits
	.sectionflags	@""
	.align	4
.nv.constant0.triton_poi_fused_cat_23:
	.zero		580
